//
// Generated by NVIDIA NVVM Compiler
//
// Compiler Build ID: CL-36424714
// Cuda compilation tools, release 13.0, V13.0.88
// Based on NVVM 20.0.0
//

.version 9.0
.target sm_100
.address_size 64

	// .globl	_Z7kernel1v
.const .align 4 .b8 conv_b[32];
.const .align 4 .b8 fc1_b[2048];
.const .align 4 .b8 fc2_b[40];
.const .align 4 .b8 conv_ww[3320];
.const .align 4 .b8 padded_img[5476];
.global .align 4 .b8 reshape[25088];
.global .align 4 .b8 I[2048];
// _ZZ7kernel1vE8conv_www has been demoted

.visible .entry _Z7kernel1v()
{
	.reg .pred 	%p<19>;
	.reg .b32 	%r<44>;
	.reg .b32 	%f<57>;
	.reg .b64 	%rd<20>;
	// demoted variable
	.shared .align 4 .b8 _ZZ7kernel1vE8conv_www[400];
	mov.u32 	%r1, %tid.x;
	mov.u32 	%r7, %tid.y;
	max.u32 	%r8, %r1, %r7;
	setp.gt.u32 	%p6, %r8, 9;
	@%p6 bra 	$L__BB0_2;
	mad.lo.s32 	%r9, %r1, 10, %r7;
	mov.u32 	%r10, %ctaid.y;
	mad.lo.s32 	%r11, %r10, 104, %r9;
	mul.wide.u32 	%rd4, %r11, 4;
	mov.u64 	%rd5, conv_ww;
	add.s64 	%rd6, %rd5, %rd4;
	ld.const.f32 	%f23, [%rd6];
	shl.b32 	%r12, %r9, 2;
	mov.u32 	%r13, _ZZ7kernel1vE8conv_www;
	add.s32 	%r14, %r13, %r12;
	st.shared.f32 	[%r14], %f23;
$L__BB0_2:
	bar.sync 	0;
	add.s32 	%r16, %r1, -4;
	add.s32 	%r17, %r7, -4;
	max.u32 	%r18, %r16, %r17;
	setp.lt.u32 	%p1, %r18, 29;
	add.s32 	%r19, %r1, -3;
	add.s32 	%r20, %r7, -3;
	max.u32 	%r21, %r19, %r20;
	setp.lt.u32 	%p2, %r21, 29;
	add.s32 	%r22, %r1, -2;
	add.s32 	%r23, %r7, -2;
	max.u32 	%r24, %r22, %r23;
	setp.lt.u32 	%p3, %r24, 29;
	add.s32 	%r25, %r1, -1;
	add.s32 	%r26, %r7, -1;
	max.u32 	%r27, %r25, %r26;
	setp.lt.u32 	%p4, %r27, 29;
	setp.lt.u32 	%p5, %r8, 25;
	mad.lo.s32 	%r29, %r1, 33, %r7;
	mul.wide.u32 	%rd7, %r29, 4;
	mov.u64 	%rd8, padded_img;
	add.s64 	%rd9, %rd7, %rd8;
	add.s64 	%rd19, %rd9, 20;
	mov.f32 	%f47, 0f00000000;
	mov.b32 	%r43, 20;
	mov.u32 	%r30, _ZZ7kernel1vE8conv_www;
	not.pred 	%p7, %p1;
	not.pred 	%p8, %p2;
	not.pred 	%p9, %p3;
	not.pred 	%p10, %p4;
	not.pred 	%p15, %p5;
$L__BB0_3:
	add.s32 	%r4, %r30, %r43;
	@%p7 bra 	$L__BB0_5;
	ld.shared.f32 	%f25, [%r4+-20];
	ld.const.f32 	%f26, [%rd19+-20];
	fma.rn.f32 	%f47, %f25, %f26, %f47;
$L__BB0_5:
	@%p8 bra 	$L__BB0_7;
	ld.shared.f32 	%f27, [%r4+-16];
	ld.const.f32 	%f28, [%rd19+-16];
	fma.rn.f32 	%f47, %f27, %f28, %f47;
$L__BB0_7:
	@%p9 bra 	$L__BB0_9;
	ld.shared.f32 	%f29, [%r4+-12];
	ld.const.f32 	%f30, [%rd19+-12];
	fma.rn.f32 	%f47, %f29, %f30, %f47;
$L__BB0_9:
	@%p10 bra 	$L__BB0_11;
	ld.shared.f32 	%f31, [%r4+-8];
	ld.const.f32 	%f32, [%rd19+-8];
	fma.rn.f32 	%f47, %f31, %f32, %f47;
$L__BB0_11:
	setp.gt.u32 	%p11, %r8, 28;
	@%p11 bra 	$L__BB0_13;
	ld.shared.f32 	%f33, [%r4+-4];
	ld.const.f32 	%f34, [%rd19+-4];
	fma.rn.f32 	%f47, %f33, %f34, %f47;
$L__BB0_13:
	setp.gt.u32 	%p12, %r8, 27;
	@%p12 bra 	$L__BB0_15;
	ld.shared.f32 	%f35, [%r4];
	ld.const.f32 	%f36, [%rd19];
	fma.rn.f32 	%f47, %f35, %f36, %f47;
$L__BB0_15:
	setp.gt.u32 	%p13, %r8, 26;
	@%p13 bra 	$L__BB0_17;
	ld.shared.f32 	%f37, [%r4+4];
	ld.const.f32 	%f38, [%rd19+4];
	fma.rn.f32 	%f47, %f37, %f38, %f47;
$L__BB0_17:
	setp.gt.u32 	%p14, %r8, 25;
	@%p14 bra 	$L__BB0_19;
	ld.shared.f32 	%f39, [%r4+8];
	ld.const.f32 	%f40, [%rd19+8];
	fma.rn.f32 	%f47, %f39, %f40, %f47;
$L__BB0_19:
	@%p15 bra 	$L__BB0_21;
	ld.shared.f32 	%f41, [%r4+12];
	ld.const.f32 	%f42, [%rd19+12];
	fma.rn.f32 	%f47, %f41, %f42, %f47;
$L__BB0_21:
	setp.gt.u32 	%p16, %r8, 23;
	@%p16 bra 	$L__BB0_23;
	ld.shared.f32 	%f43, [%r4+16];
	ld.const.f32 	%f44, [%rd19+16];
	fma.rn.f32 	%f47, %f43, %f44, %f47;
$L__BB0_23:
	add.s32 	%r43, %r43, 40;
	add.s64 	%rd19, %rd19, 132;
	setp.ne.s32 	%p17, %r43, 420;
	@%p17 bra 	$L__BB0_3;
	mov.u32 	%r6, %ctaid.y;
	mul.wide.u32 	%rd10, %r6, 4;
	mov.u64 	%rd11, conv_b;
	add.s64 	%rd12, %rd11, %rd10;
	ld.const.f32 	%f45, [%rd12];
	add.f32 	%f22, %f47, %f45;
	setp.ltu.f32 	%p18, %f22, 0f00000000;
	@%p18 bra 	$L__BB0_26;
	mad.lo.s32 	%r36, %r1, 224, %r6;
	shl.b32 	%r37, %r7, 3;
	add.s32 	%r38, %r36, %r37;
	mul.wide.u32 	%rd13, %r38, 4;
	mov.u64 	%rd14, reshape;
	add.s64 	%rd15, %rd14, %rd13;
	st.global.f32 	[%rd15], %f22;
	bra.uni 	$L__BB0_27;
$L__BB0_26:
	mad.lo.s32 	%r39, %r1, 224, %r6;
	shl.b32 	%r40, %r7, 3;
	add.s32 	%r41, %r39, %r40;
	mul.wide.u32 	%rd16, %r41, 4;
	mov.u64 	%rd17, reshape;
	add.s64 	%rd18, %rd17, %rd16;
	mov.b32 	%r42, 0;
	st.global.u32 	[%rd18], %r42;
$L__BB0_27:
	ret;

}


// ===== COMPILED SASS (sm_100) =====

	.target	sm_100

	.elftype	@"ET_EXEC"


//--------------------- .note.nv.tkinfo           --------------------------
	.section	.note.nv.tkinfo,"",@"SHT_NOTE"
	.sectionflags	@"SHF_NOTE_NV_TKINFO"
	.tkinfo
        /*0018*/ 	.word	0x00000002
        /*0030*/ 	.string	""
        /*0030*/ 	.string	"ptxas"
        /*0030*/ 	.string	"Cuda compilation tools, release 13.0, V13.0.88"
        /*0030*/ 	.string	"Build cuda_13.0.r13.0/compiler.36424714_0"
        /*0030*/ 	.string	"-arch sm_100 -m 64 "



//--------------------- .note.nv.cuinfo           --------------------------
	.section	.note.nv.cuinfo,"",@"SHT_NOTE"
	.sectionflags	@"SHF_NOTE_NV_CUINFO"
        /*0018*/ 	.short	0x0002
        /*001a*/ 	.short	0x0064
        /*001c*/ 	.short	0x0082
	.zero		2


//--------------------- .nv.info                  --------------------------
	.section	.nv.info,"",@"SHT_CUDA_INFO"
	.align	4


	//----- nvinfo : EIATTR_REGCOUNT
	.align		4
        /*0000*/ 	.byte	0x04, 0x2f
        /*0002*/ 	.short	(.L_8 - .L_7)
	.align		4
.L_7:
        /*0004*/ 	.word	index@(_Z7kernel1v)
        /*0008*/ 	.word	0x00000017


	//----- nvinfo : EIATTR_FRAME_SIZE
	.align		4
.L_8:
        /*000c*/ 	.byte	0x04, 0x11
        /*000e*/ 	.short	(.L_10 - .L_9)
	.align		4
.L_9:
        /*0010*/ 	.word	index@(_Z7kernel1v)
        /*0014*/ 	.word	0x00000000


	//----- nvinfo : EIATTR_MIN_STACK_SIZE
	.align		4
.L_10:
        /*0018*/ 	.byte	0x04, 0x12
        /*001a*/ 	.short	(.L_12 - .L_11)
	.align		4
.L_11:
        /*001c*/ 	.word	index@(_Z7kernel1v)
        /*0020*/ 	.word	0x00000000
.L_12:


//--------------------- .nv.compat                --------------------------
	.section	.nv.compat,"",@"SHT_CUDA_COMPAT_INFO"
	.align	4
        /*0000*/ 	.byte	0x02, 0x09, 0x00, 0x00, 0x02, 0x02, 0x01, 0x00, 0x02, 0x05, 0x05, 0x00, 0x03, 0x07, 0x01, 0x01
        /*0010*/ 	.byte	0x02, 0x03, 0x00, 0x00, 0x02, 0x06, 0x01, 0x00, 0x04, 0x0b, 0x08, 0x00, 0x09, 0x00, 0x00, 0x00
        /*0020*/ 	.byte	0x00, 0x00, 0x00, 0x00


//--------------------- .nv.info._Z7kernel1v      --------------------------
	.section	.nv.info._Z7kernel1v,"",@"SHT_CUDA_INFO"
	.sectionflags	@""
	.align	4


	//----- nvinfo : EIATTR_CUDA_API_VERSION
	.align		4
        /*0000*/ 	.byte	0x04, 0x37
        /*0002*/ 	.short	(.L_14 - .L_13)
.L_13:
        /*0004*/ 	.word	0x00000082


	//----- nvinfo : EIATTR_SPARSE_MMA_MASK
	.align		4
.L_14:
        /*0008*/ 	.byte	0x03, 0x50
        /*000a*/ 	.short	0x0000


	//----- nvinfo : EIATTR_MAXREG_COUNT
	.align		4
        /*000c*/ 	.byte	0x03, 0x1b
        /*000e*/ 	.short	0x00ff


	//----- nvinfo : EIATTR_NUM_BARRIERS
	.align		4
        /*0010*/ 	.byte	0x02, 0x4c
        /*0012*/ 	.byte	0x01
	.zero		1


	//----- nvinfo : EIATTR_MERCURY_ISA_VERSION
	.align		4
        /*0014*/ 	.byte	0x03, 0x5f
        /*0016*/ 	.short	0x0101


	//----- nvinfo : EIATTR_VRC_CTA_INIT_COUNT
	.align		4
        /*0018*/ 	.byte	0x02, 0x4a
	.zero		1
	.zero		1


	//----- nvinfo : EIATTR_EXIT_INSTR_OFFSETS
	.align		4
        /*001c*/ 	.byte	0x04, 0x1c
        /*001e*/ 	.short	(.L_16 - .L_15)


	//   ....[0]....
.L_15:
        /*0020*/ 	.word	0x000005c0


	//   ....[1]....
        /*0024*/ 	.word	0x00000620


	//----- nvinfo : EIATTR_CRS_STACK_SIZE
	.align		4
.L_16:
        /*0028*/ 	.byte	0x04, 0x1e
        /*002a*/ 	.short	(.L_18 - .L_17)
.L_17:
        /*002c*/ 	.word	0x00000000


	//----- nvinfo : EIATTR_SW_WAR
	.align		4
.L_18:
        /*0030*/ 	.byte	0x04, 0x36
        /*0032*/ 	.short	(.L_20 - .L_19)
.L_19:
        /*0034*/ 	.word	0x00000008
.L_20:


//--------------------- .nv.callgraph             --------------------------
	.section	.nv.callgraph,"",@"SHT_CUDA_CALLGRAPH"
	.align	4
	.sectionentsize	8
	.align		4
        /*0000*/ 	.word	0x00000000
	.align		4
        /*0004*/ 	.word	0xffffffff
	.align		4
        /*0008*/ 	.word	0x00000000
	.align		4
        /*000c*/ 	.word	0xfffffffe
	.align		4
        /*0010*/ 	.word	0x00000000
	.align		4
        /*0014*/ 	.word	0xfffffffd
	.align		4
        /*0018*/ 	.word	0x00000000
	.align		4
        /*001c*/ 	.word	0xfffffffc


//--------------------- .nv.constant3             --------------------------
	.section	.nv.constant3,"a",@progbits
	.align	4
.nv.constant3:
	.type		conv_b,@object
	.size		conv_b,(fc1_b - conv_b)
conv_b:
	.zero		32
	.type		fc1_b,@object
	.size		fc1_b,(fc2_b - fc1_b)
fc1_b:
	.zero		2048
	.type		fc2_b,@object
	.size		fc2_b,(conv_ww - fc2_b)
fc2_b:
	.zero		40
	.type		conv_ww,@object
	.size		conv_ww,(padded_img - conv_ww)
conv_ww:
	.zero		3320
	.type		padded_img,@object
	.size		padded_img,(.L_4 - padded_img)
padded_img:
	.zero		5476
.L_4:


//--------------------- .nv.constant4             --------------------------
	.section	.nv.constant4,"a",@progbits
	.align	8
	.align		8
.nv.constant4:
        /*0000*/ 	.dword	reshape
	.align		8
        /*0008*/ 	.dword	I


//--------------------- .text._Z7kernel1v         --------------------------
	.section	.text._Z7kernel1v,"ax",@progbits
	.align	128
        .global         _Z7kernel1v
        .type           _Z7kernel1v,@function
        .size           _Z7kernel1v,(.L_x_4 - _Z7kernel1v)
        .other          _Z7kernel1v,@"STO_CUDA_ENTRY STV_DEFAULT"
_Z7kernel1v:
.text._Z7kernel1v:
[----:B------:R-:W-:Y:S01]  /*0000*/  LDC R1, c[0x0][0x37c] ;  /* 0x0000df00ff017b82 */ /* 0x000fe20000000800 */
[----:B------:R-:W0:Y:S01]  /*0010*/  S2R R0, SR_TID.X ;  /* 0x0000000000007919 */ /* 0x000e220000002100 */
[----:B------:R-:W-:Y:S01]  /*0020*/  BSSY.RECONVERGENT B0, `(.L_x_0) ;  /* 0x0000010000007945 */ /* 0x000fe20003800200 */
[----:B------:R-:W0:Y:S02]  /*0030*/  S2R R3, SR_TID.Y ;  /* 0x0000000000037919 */ /* 0x000e240000002200 */
[----:B0-----:R-:W-:-:S04]  /*0040*/  VIMNMX.U32 R12, PT, PT, R0, R3, !PT ;  /* 0x00000003000c7248 */ /* 0x001fc80007fe0000 */
[----:B------:R-:W-:-:S13]  /*0050*/  ISETP.GT.U32.AND P0, PT, R12, 0x9, PT ;  /* 0x000000090c00780c */ /* 0x000fda0003f04070 */
[----:B------:R-:W-:Y:S05]  /*0060*/  @P0 BRA `(.L_x_1) ;  /* 0x00000000002c0947 */ /* 0x000fea0003800000 */
[----:B------:R-:W0:Y:S01]  /*0070*/  S2R R5, SR_CTAID.Y ;  /* 0x0000000000057919 */ /* 0x000e220000002600 */
[----:B------:R-:W-:Y:S01]  /*0080*/  IMAD R2, R0, 0xa, R3 ;  /* 0x0000000a00027824 */ /* 0x000fe200078e0203 */
[----:B------:R-:W-:Y:S01]  /*0090*/  UMOV UR4, 0x848 ;  /* 0x0000084800047882 */ /* 0x000fe20000000000 */
[----:B------:R-:W1:Y:S02]  /*00a0*/  S2UR UR5, SR_CgaCtaId ;  /* 0x00000000000579c3 */ /* 0x000e640000008800 */
[----:B0-----:R-:W-:-:S05]  /*00b0*/  IMAD R4, R5, 0x68, R2 ;  /* 0x0000006805047824 */ /* 0x001fca00078e0202 */
[----:B------:R-:W-:Y:S01]  /*00c0*/  LEA R4, R4, UR4, 0x2 ;  /* 0x0000000404047c11 */ /* 0x000fe2000f8e10ff */
[----:B------:R-:W-:Y:S02]  /*00d0*/  UMOV UR4, 0x400 ;  /* 0x0000040000047882 */ /* 0x000fe40000000000 */
[----:B-1----:R-:W-:-:S03]  /*00e0*/  ULEA UR4, UR5, UR4, 0x18 ;  /* 0x0000000405047291 */ /* 0x002fc6000f8ec0ff */
[----:B------:R-:W0:Y:S03]  /*00f0*/  LDC R4, c[0x3][R4] ;  /* 0x00c0000004047b82 */ /* 0x000e260000000800 */
[----:B------:R-:W-:-:S05]  /*0100*/  LEA R5, R2, UR4, 0x2 ;  /* 0x0000000402057c11 */ /* 0x000fca000f8e10ff */
[----:B0-----:R0:W-:Y:S02]  /*0110*/  STS [R5], R4 ;  /* 0x0000000405007388 */ /* 0x0011e40000000800 */
.L_x_1:
[----:B------:R-:W-:Y:S05]  /*0120*/  BSYNC.RECONVERGENT B0 ;  /* 0x0000000000007941 */ /* 0x000fea0003800200 */
.L_x_0:
[----:B------:R-:W1:Y:S08]  /*0130*/  S2UR UR5, SR_CgaCtaId ;  /* 0x00000000000579c3 */ /* 0x000e700000008800 */
[----:B------:R-:W-:Y:S01]  /*0140*/  BAR.SYNC.DEFER_BLOCKING 0x0 ;  /* 0x0000000000007b1d */ /* 0x000fe20000010000 */
[----:B------:R-:W-:Y:S01]  /*0150*/  IMAD.MOV.U32 R7, RZ, RZ, 0x1540 ;  /* 0x00001540ff077424 */ /* 0x000fe200078e00ff */
[C---:B0-----:R-:W-:Y:S01]  /*0160*/  IADD3 R5, PT, PT, R3.reuse, -0x4, RZ ;  /* 0xfffffffc03057810 */ /* 0x041fe20007ffe0ff */
[C---:B------:R-:W-:Y:S01]  /*0170*/  IMAD R2, R0.reuse, 0x21, R3 ;  /* 0x0000002100027824 */ /* 0x040fe200078e0203 */
[C---:B------:R-:W-:Y:S01]  /*0180*/  IADD3 R9, PT, PT, R3.reuse, -0x2, RZ ;  /* 0xfffffffe03097810 */ /* 0x040fe20007ffe0ff */
[C---:B------:R-:W-:Y:S01]  /*0190*/  VIADD R11, R3.reuse, 0xffffffff ;  /* 0xffffffff030b7836 */ /* 0x040fe20000000000 */
[----:B------:R-:W-:Y:S01]  /*01a0*/  VIADDMNMX.U32 R5, R0, 0xfffffffc, R5, !PT ;  /* 0xfffffffc00057846 */ /* 0x000fe20007800005 */
[----:B------:R-:W-:Y:S01]  /*01b0*/  IMAD R4, R2, 0x4, R7 ;  /* 0x0000000402047824 */ /* 0x000fe200078e0207 */
[C---:B------:R-:W-:Y:S01]  /*01c0*/  VIADDMNMX.U32 R9, R0.reuse, 0xfffffffe, R9, !PT ;  /* 0xfffffffe00097846 */ /* 0x040fe20007800009 */
[----:B------:R-:W-:Y:S01]  /*01d0*/  VIADD R7, R3, 0xfffffffd ;  /* 0xfffffffd03077836 */ /* 0x000fe20000000000 */
[C---:B------:R-:W-:Y:S01]  /*01e0*/  VIADDMNMX.U32 R11, R0.reuse, 0xffffffff, R11, !PT ;  /* 0xffffffff000b7846 */ /* 0x040fe2000780000b */
[----:B------:R-:W-:Y:S01]  /*01f0*/  HFMA2 R2, -RZ, RZ, 0, 0 ;  /* 0x00000000ff027431 */ /* 0x000fe200000001ff */
[----:B------:R-:W-:Y:S01]  /*0200*/  ISETP.GE.U32.AND P0, PT, R5, 0x1d, PT ;  /* 0x0000001d0500780c */ /* 0x000fe20003f06070 */
[----:B------:R-:W-:Y:S01]  /*0210*/  IMAD.MOV.U32 R5, RZ, RZ, 0x14 ;  /* 0x00000014ff057424 */ /* 0x000fe200078e00ff */
[----:B------:R-:W-:Y:S01]  /*0220*/  VIADDMNMX.U32 R7, R0, 0xfffffffd, R7, !PT ;  /* 0xfffffffd00077846 */ /* 0x000fe20007800007 */
[----:B------:R-:W-:Y:S01]  /*0230*/  UMOV UR4, 0x400 ;  /* 0x0000040000047882 */ /* 0x000fe20000000000 */
[----:B------:R-:W-:-:S02]  /*0240*/  ISETP.GE.U32.AND P2, PT, R9, 0x1d, PT ;  /* 0x0000001d0900780c */ /* 0x000fc40003f46070 */
[----:B------:R-:W-:Y:S02]  /*0250*/  ISETP.GE.U32.AND P1, PT, R7, 0x1d, PT ;  /* 0x0000001d0700780c */ /* 0x000fe40003f26070 */
[----:B------:R-:W-:Y:S02]  /*0260*/  ISETP.GE.U32.AND P3, PT, R11, 0x1d, PT ;  /* 0x0000001d0b00780c */ /* 0x000fe40003f66070 */
[----:B------:R-:W-:Y:S01]  /*0270*/  IADD3 R20, PT, PT, R4, 0x14, RZ ;  /* 0x0000001404147810 */ /* 0x000fe20007ffe0ff */
[----:B-1----:R-:W-:-:S12]  /*0280*/  ULEA UR4, UR5, UR4, 0x18 ;  /* 0x0000000405047291 */ /* 0x002fd8000f8ec0ff */
.L_x_2:
[----:B------:R-:W0:Y:S01]  /*0290*/  @!P0 LDC R4, c[0x3][R20+-0x14] ;  /* 0x00fffb0014048b82 */ /* 0x000e220000000800 */
[C---:B------:R-:W-:Y:S01]  /*02a0*/  ISETP.GT.U32.AND P5, PT, R12.reuse, 0x1c, PT ;  /* 0x0000001c0c00780c */ /* 0x040fe20003fa4070 */
[----:B------:R-:W0:Y:S01]  /*02b0*/  @!P0 LDS R7, [R5+UR4+-0x14] ;  /* 0xffffec0405078984 */ /* 0x000e220008000800 */
[C---:B------:R-:W-:Y:S02]  /*02c0*/  ISETP.GT.U32.AND P6, PT, R12.reuse, 0x1b, PT ;  /* 0x0000001b0c00780c */ /* 0x040fe40003fc4070 */
[----:B------:R-:W-:Y:S01]  /*02d0*/  ISETP.GT.U32.AND P4, PT, R12, 0x1a, PT ;  /* 0x0000001a0c00780c */ /* 0x000fe20003f84070 */
[----:B------:R-:W1:Y:S02]  /*02e0*/  @!P1 LDS R9, [R5+UR4+-0x10] ;  /* 0xfffff00405099984 */ /* 0x000e640008000800 */
[----:B------:R-:W1:Y:S02]  /*02f0*/  @!P1 LDC R6, c[0x3][R20+-0x10] ;  /* 0x00fffc0014069b82 */ /* 0x000e640000000800 */
[----:B------:R-:W2:Y:S04]  /*0300*/  @!P2 LDS R11, [R5+UR4+-0xc] ;  /* 0xfffff404050ba984 */ /* 0x000ea80008000800 */
[----:B------:R-:W3:Y:S02]  /*0310*/  @!P3 LDS R13, [R5+UR4+-0x8] ;  /* 0xfffff804050db984 */ /* 0x000ee40008000800 */
[----:B------:R-:W2:Y:S02]  /*0320*/  @!P2 LDC R8, c[0x3][R20+-0xc] ;  /* 0x00fffd001408ab82 */ /* 0x000ea40000000800 */
[----:B------:R-:W4:Y:S04]  /*0330*/  @!P5 LDS R15, [R5+UR4+-0x4] ;  /* 0xfffffc04050fd984 */ /* 0x000f280008000800 */
[----:B------:R-:W5:Y:S02]  /*0340*/  @!P6 LDS R17, [R5+UR4] ;  /* 0x000000040511e984 */ /* 0x000f640008000800 */
[----:B------:R-:W3:Y:S02]  /*0350*/  @!P3 LDC R10, c[0x3][R20+-0x8] ;  /* 0x00fffe00140abb82 */ /* 0x000ee40000000800 */
[----:B------:R-:W5:Y:S06]  /*0360*/  @!P4 LDS R19, [R5+UR4+0x4] ;  /* 0x000004040513c984 */ /* 0x000f6c0008000800 */
[----:B------:R-:W4:Y:S08]  /*0370*/  @!P5 LDC R14, c[0x3][R20+-0x4] ;  /* 0x00ffff00140edb82 */ /* 0x000f300000000800 */
[----:B------:R-:W5:Y:S08]  /*0380*/  @!P6 LDC R16, c[0x3][R20] ;  /* 0x00c000001410eb82 */ /* 0x000f700000000800 */
[----:B------:R-:W5:Y:S01]  /*0390*/  @!P4 LDC R18, c[0x3][R20+0x4] ;  /* 0x00c001001412cb82 */ /* 0x000f620000000800 */
[----:B0-----:R-:W-:-:S04]  /*03a0*/  @!P0 FFMA R2, R7, R4, R2 ;  /* 0x0000000407028223 */ /* 0x001fc80000000002 */
[----:B-1----:R-:W-:-:S04]  /*03b0*/  @!P1 FFMA R2, R9, R6, R2 ;  /* 0x0000000609029223 */ /* 0x002fc80000000002 */
[----:B--2---:R-:W-:-:S04]  /*03c0*/  @!P2 FFMA R2, R11, R8, R2 ;  /* 0x000000080b02a223 */ /* 0x004fc80000000002 */
[----:B---3--:R-:W-:-:S04]  /*03d0*/  @!P3 FFMA R2, R13, R10, R2 ;  /* 0x0000000a0d02b223 */ /* 0x008fc80000000002 */
[----:B----4-:R-:W-:Y:S01]  /*03e0*/  @!P5 FFMA R2, R15, R14, R2 ;  /* 0x0000000e0f02d223 */ /* 0x010fe20000000002 */
[----:B------:R-:W-:-:S03]  /*03f0*/  ISETP.GT.U32.AND P5, PT, R12, 0x19, PT ;  /* 0x000000190c00780c */ /* 0x000fc60003fa4070 */
[----:B-----5:R-:W-:Y:S01]  /*0400*/  @!P6 FFMA R2, R17, R16, R2 ;  /* 0x000000101102e223 */ /* 0x020fe20000000002 */
[----:B------:R-:W-:-:S09]  /*0410*/  ISETP.GE.U32.AND P6, PT, R12, 0x19, PT ;  /* 0x000000190c00780c */ /* 0x000fd20003fc6070 */
[----:B------:R0:W1:Y:S01]  /*0420*/  @!P5 LDC R4, c[0x3][R20+0x8] ;  /* 0x00c002001404db82 */ /* 0x0000620000000800 */
[----:B------:R-:W1:Y:S01]  /*0430*/  @!P5 LDS R7, [R5+UR4+0x8] ;  /* 0x000008040507d984 */ /* 0x000e620008000800 */
[----:B------:R-:W-:Y:S01]  /*0440*/  @!P4 FFMA R2, R19, R18, R2 ;  /* 0x000000121302c223 */ /* 0x000fe20000000002 */
[----:B------:R-:W-:-:S05]  /*0450*/  ISETP.GT.U32.AND P4, PT, R12, 0x17, PT ;  /* 0x000000170c00780c */ /* 0x000fca0003f84070 */
[----:B------:R0:W2:Y:S01]  /*0460*/  @!P6 LDC R6, c[0x3][R20+0xc] ;  /* 0x00c003001406eb82 */ /* 0x0000a20000000800 */
[----:B------:R-:W2:Y:S07]  /*0470*/  @!P6 LDS R9, [R5+UR4+0xc] ;  /* 0x00000c040509e984 */ /* 0x000eae0008000800 */
[----:B------:R0:W3:Y:S01]  /*0480*/  @!P4 LDC R8, c[0x3][R20+0x10] ;  /* 0x00c004001408cb82 */ /* 0x0000e20000000800 */
[----:B------:R4:W3:Y:S01]  /*0490*/  @!P4 LDS R11, [R5+UR4+0x10] ;  /* 0x00001004050bc984 */ /* 0x0008e20008000800 */
[----:B0-----:R-:W-:Y:S01]  /*04a0*/  IADD3 R20, PT, PT, R20, 0x84, RZ ;  /* 0x0000008414147810 */ /* 0x001fe20007ffe0ff */
[----:B----4-:R-:W-:-:S02]  /*04b0*/  VIADD R5, R5, 0x28 ;  /* 0x0000002805057836 */ /* 0x010fc40000000000 */
[----:B-1----:R-:W-:-:S03]  /*04c0*/  @!P5 FFMA R2, R7, R4, R2 ;  /* 0x000000040702d223 */ /* 0x002fc60000000002 */
[----:B------:R-:W-:Y:S01]  /*04d0*/  ISETP.NE.AND P5, PT, R5, 0x1a4, PT ;  /* 0x000001a40500780c */ /* 0x000fe20003fa5270 */
[----:B--2---:R-:W-:-:S04]  /*04e0*/  @!P6 FFMA R2, R9, R6, R2 ;  /* 0x000000060902e223 */ /* 0x004fc80000000002 */
[----:B---3--:R-:W-:-:S08]  /*04f0*/  @!P4 FFMA R2, R11, R8, R2 ;  /* 0x000000080b02c223 */ /* 0x008fd00000000002 */
[----:B------:R-:W-:Y:S05]  /*0500*/  @P5 BRA `(.L_x_2) ;  /* 0xfffffffc00605947 */ /* 0x000fea000383ffff */
[----:B------:R-:W0:Y:S01]  /*0510*/  S2R R11, SR_CTAID.Y ;  /* 0x00000000000b7919 */ /* 0x000e220000002600 */
[----:B------:R-:W1:Y:S01]  /*0520*/  LDCU.64 UR4, c[0x0][0x358] ;  /* 0x00006b00ff0477ac */ /* 0x000e620008000a00 */
[----:B0-----:R-:W-:-:S04]  /*0530*/  IMAD.SHL.U32 R6, R11, 0x4, RZ ;  /* 0x000000040b067824 */ /* 0x001fc800078e00ff */
[----:B------:R-:W0:Y:S02]  /*0540*/  LDC R5, c[0x3][R6] ;  /* 0x00c0000006057b82 */ /* 0x000e240000000800 */
[----:B0-----:R-:W-:-:S05]  /*0550*/  FADD R9, R2, R5 ;  /* 0x0000000502097221 */ /* 0x001fca0000000000 */
[----:B------:R-:W-:-:S13]  /*0560*/  FSETP.GE.AND P0, PT, R9, RZ, PT ;  /* 0x000000ff0900720b */ /* 0x000fda0003f06000 */
[----:B------:R-:W0:Y:S01]  /*0570*/  @P0 LDC.64 R4, c[0x4][RZ] ;  /* 0x01000000ff040b82 */ /* 0x000e220000000a00 */
[----:B------:R-:W-:-:S05]  /*0580*/  @P0 IMAD R2, R0, 0xe0, R11 ;  /* 0x000000e000020824 */ /* 0x000fca00078e020b */
[----:B------:R-:W-:-:S05]  /*0590*/  @P0 LEA R7, R3, R2, 0x3 ;  /* 0x0000000203070211 */ /* 0x000fca00078e18ff */
[----:B0-----:R-:W-:-:S05]  /*05a0*/  @P0 IMAD.WIDE.U32 R4, R7, 0x4, R4 ;  /* 0x0000000407040825 */ /* 0x001fca00078e0004 */
[----:B-1----:R0:W-:Y:S01]  /*05b0*/  @P0 STG.E desc[UR4][R4.64], R9 ;  /* 0x0000000904000986 */ /* 0x0021e2000c101904 */
[----:B------:R-:W-:Y:S05]  /*05c0*/  @P0 EXIT ;  /* 0x000000000000094d */ /* 0x000fea0003800000 */
[----:B0-----:R-:W0:Y:S01]  /*05d0*/  LDC.64 R4, c[0x4][RZ] ;  /* 0x01000000ff047b82 */ /* 0x001e220000000a00 */
[----:B------:R-:W-:-:S04]  /*05e0*/  IMAD R0, R0, 0xe0, R11 ;  /* 0x000000e000007824 */ /* 0x000fc800078e020b */
[----:B------:R-:W-:-:S04]  /*05f0*/  IMAD R3, R3, 0x8, R0 ;  /* 0x0000000803037824 */ /* 0x000fc800078e0200 */
[----:B0-----:R-:W-:-:S05]  /*0600*/  IMAD.WIDE.U32 R4, R3, 0x4, R4 ;  /* 0x0000000403047825 */ /* 0x001fca00078e0004 */
[----:B------:R-:W-:Y:S01]  /*0610*/  STG.E desc[UR4][R4.64], RZ ;  /* 0x000000ff04007986 */ /* 0x000fe2000c101904 */
[----:B------:R-:W-:Y:S05]  /*0620*/  EXIT ;  /* 0x000000000000794d */ /* 0x000fea0003800000 */
.L_x_3:
[----:B------:R-:W-:-:S00]  /*0630*/  BRA `(.L_x_3) ;  /* 0xfffffffc00fc7947 */ /* 0x000fc0000383ffff */
[----:B------:R-:W-:-:S00]  /*0640*/  NOP ;  /* 0x0000000000007918 */ /* 0x000fc00000000000 */
        /* <DEDUP_REMOVED lines=11> */
.L_x_4:


//--------------------- .nv.shared._Z7kernel1v    --------------------------
	.section	.nv.shared._Z7kernel1v,"aw",@nobits
	.sectionflags	@""
	.align	4
.nv.shared._Z7kernel1v:
	.zero		1424


//--------------------- .nv.shared.reserved.0     --------------------------
	.section	.nv.shared.reserved.0,"aw",@nobits
	.weak		__nv_reservedSMEM_offset_0_alias
	.size		__nv_reservedSMEM_offset_0_alias, 0, 64
	.other		__nv_reservedSMEM_offset_0_alias,@"STO_CUDA_RESERVED_SHARED STV_DEFAULT"
__nv_reservedSMEM_offset_0_alias:
	.zero		0
	.zero		64


//--------------------- .nv.global                --------------------------
	.section	.nv.global,"aw",@nobits
	.align	4
.nv.global:
	.type		I,@object
	.size		I,(reshape - I)
I:
	.zero		2048
	.type		reshape,@object
	.size		reshape,(.L_5 - reshape)
reshape:
	.zero		25088
.L_5:


//--------------------- .nv.constant0._Z7kernel1v --------------------------
	.section	.nv.constant0._Z7kernel1v,"a",@progbits
	.sectionflags	@""
	.align	4
.nv.constant0._Z7kernel1v:
	.zero		896


//--------------------- SYMBOLS --------------------------

	.type		.nv.reservedSmem.offset0,@object
	.size		.nv.reservedSmem.offset0,0x4
	.type		.nv.reservedSmem.cap,@object
	.size		.nv.reservedSmem.cap,0x4
